	.headerflags	@"EF_CUDA_TEXMODE_UNIFIED EF_CUDA_64BIT_ADDRESS EF_CUDA_SM86 EF_CUDA_VIRTUAL_SM(EF_CUDA_SM86)"
	.elftype	@"ET_EXEC"


//--------------------- .nv.info                  --------------------------
	.section	.nv.info,"",@"SHT_CUDA_INFO"
	.align	4


	//----- nvinfo : EIATTR_REGCOUNT
	.align		4
        /*0000*/ 	.byte	0x04, 0x2f
        /*0002*/ 	.short	(.L_1 - .L_0)
	.align		4
.L_0:
        /*0004*/ 	.word	index@(triton_poi_fused_clone_1)
        /*0008*/ 	.word	0x00000014


	//----- nvinfo : EIATTR_MIN_STACK_SIZE
	.align		4
.L_1:
        /*000c*/ 	.byte	0x04, 0x12
        /*000e*/ 	.short	(.L_3 - .L_2)
	.align		4
.L_2:
        /*0010*/ 	.word	index@(triton_poi_fused_clone_1)
        /*0014*/ 	.word	0x00000000


	//----- nvinfo : EIATTR_FRAME_SIZE
	.align		4
.L_3:
        /*0018*/ 	.byte	0x04, 0x11
        /*001a*/ 	.short	(.L_5 - .L_4)
	.align		4
.L_4:
        /*001c*/ 	.word	index@(triton_poi_fused_clone_1)
        /*0020*/ 	.word	0x00000000


	//----- nvinfo : EIATTR_MIN_STACK_SIZE
	.align		4
.L_5:
        /*0024*/ 	.byte	0x04, 0x12
        /*0026*/ 	.short	(.L_7 - .L_6)
	.align		4
.L_6:
        /*0028*/ 	.word	index@(triton_poi_fused_clone_1)
        /*002c*/ 	.word	0x00000000
.L_7:


//--------------------- .nv.info.triton_poi_fused_clone_1 --------------------------
	.section	.nv.info.triton_poi_fused_clone_1,"",@"SHT_CUDA_INFO"
	.sectionflags	@""
	.align	4


	//----- nvinfo : EIATTR_CUDA_API_VERSION
	.align		4
        /*0000*/ 	.byte	0x04, 0x37
        /*0002*/ 	.short	(.L_9 - .L_8)
.L_8:
        /*0004*/ 	.word	0x0000007c


	//----- nvinfo : EIATTR_SW2861232_WAR
	.align		4
.L_9:
        /*0008*/ 	.byte	0x01, 0x35
	.zero		2


	//----- nvinfo : EIATTR_PARAM_CBANK
	.align		4
        /*000c*/ 	.byte	0x04, 0x0a
        /*000e*/ 	.short	(.L_11 - .L_10)
	.align		4
.L_10:
        /*0010*/ 	.word	index@(.nv.constant0.triton_poi_fused_clone_1)
        /*0014*/ 	.short	0x0160
        /*0016*/ 	.short	0x0038


	//----- nvinfo : EIATTR_CBANK_PARAM_SIZE
	.align		4
.L_11:
        /*0018*/ 	.byte	0x03, 0x19
        /*001a*/ 	.short	0x0038


	//----- nvinfo : EIATTR_KPARAM_INFO
	.align		4
        /*001c*/ 	.byte	0x04, 0x17
        /*001e*/ 	.short	(.L_13 - .L_12)
.L_12:
        /*0020*/ 	.word	0x00000000
        /*0024*/ 	.short	0x0007
        /*0026*/ 	.short	0x0030
        /*0028*/ 	.byte	0x00, 0xf4, 0x21, 0x00


	//----- nvinfo : EIATTR_KPARAM_INFO
	.align		4
.L_13:
        /*002c*/ 	.byte	0x04, 0x17
        /*002e*/ 	.short	(.L_15 - .L_14)
.L_14:
        /*0030*/ 	.word	0x00000000
        /*0034*/ 	.short	0x0006
        /*0036*/ 	.short	0x002c
        /*0038*/ 	.byte	0x00, 0xf0, 0x11, 0x00


	//----- nvinfo : EIATTR_KPARAM_INFO
	.align		4
.L_15:
        /*003c*/ 	.byte	0x04, 0x17
        /*003e*/ 	.short	(.L_17 - .L_16)
.L_16:
        /*0040*/ 	.word	0x00000000
        /*0044*/ 	.short	0x0005
        /*0046*/ 	.short	0x0028
        /*0048*/ 	.byte	0x00, 0xf0, 0x11, 0x00


	//----- nvinfo : EIATTR_KPARAM_INFO
	.align		4
.L_17:
        /*004c*/ 	.byte	0x04, 0x17
        /*004e*/ 	.short	(.L_19 - .L_18)
.L_18:
        /*0050*/ 	.word	0x00000000
        /*0054*/ 	.short	0x0004
        /*0056*/ 	.short	0x0020
        /*0058*/ 	.byte	0x00, 0xf4, 0x21, 0x00


	//----- nvinfo : EIATTR_KPARAM_INFO
	.align		4
.L_19:
        /*005c*/ 	.byte	0x04, 0x17
        /*005e*/ 	.short	(.L_21 - .L_20)
.L_20:
        /*0060*/ 	.word	0x00000000
        /*0064*/ 	.short	0x0003
        /*0066*/ 	.short	0x0018
        /*0068*/ 	.byte	0x00, 0xf4, 0x21, 0x00


	//----- nvinfo : EIATTR_KPARAM_INFO
	.align		4
.L_21:
        /*006c*/ 	.byte	0x04, 0x17
        /*006e*/ 	.short	(.L_23 - .L_22)
.L_22:
        /*0070*/ 	.word	0x00000000
        /*0074*/ 	.short	0x0002
        /*0076*/ 	.short	0x0010
        /*0078*/ 	.byte	0x00, 0xf4, 0x21, 0x00


	//----- nvinfo : EIATTR_KPARAM_INFO
	.align		4
.L_23:
        /*007c*/ 	.byte	0x04, 0x17
        /*007e*/ 	.short	(.L_25 - .L_24)
.L_24:
        /*0080*/ 	.word	0x00000000
        /*0084*/ 	.short	0x0001
        /*0086*/ 	.short	0x0008
        /*0088*/ 	.byte	0x00, 0xf4, 0x21, 0x00


	//----- nvinfo : EIATTR_KPARAM_INFO
	.align		4
.L_25:
        /*008c*/ 	.byte	0x04, 0x17
        /*008e*/ 	.short	(.L_27 - .L_26)
.L_26:
        /*0090*/ 	.word	0x00000000
        /*0094*/ 	.short	0x0000
        /*0096*/ 	.short	0x0000
        /*0098*/ 	.byte	0x00, 0xf4, 0x21, 0x00


	//----- nvinfo : EIATTR_MAXREG_COUNT
	.align		4
.L_27:
        /*009c*/ 	.byte	0x03, 0x1b
        /*009e*/ 	.short	0x00ff


	//----- nvinfo : EIATTR_EXIT_INSTR_OFFSETS
	.align		4
        /*00a0*/ 	.byte	0x04, 0x1c
        /*00a2*/ 	.short	(.L_29 - .L_28)


	//   ....[0]....
.L_28:
        /*00a4*/ 	.word	0x00000340


	//   ....[1]....
        /*00a8*/ 	.word	0x00000360


	//----- nvinfo : EIATTR_REQNTID
	.align		4
.L_29:
        /*00ac*/ 	.byte	0x04, 0x10
        /*00ae*/ 	.short	(.L_31 - .L_30)
.L_30:
        /*00b0*/ 	.word	0x00000080
        /*00b4*/ 	.word	0x00000001
        /*00b8*/ 	.word	0x00000001
.L_31:


//--------------------- .nv.callgraph             --------------------------
	.section	.nv.callgraph,"",@"SHT_CUDA_CALLGRAPH"
	.align	4
	.sectionentsize	8
	.align		4
        /*0000*/ 	.word	0x00000000
	.align		4
        /*0004*/ 	.word	0xffffffff
	.align		4
        /*0008*/ 	.word	0x00000000
	.align		4
        /*000c*/ 	.word	0xfffffffe
	.align		4
        /*0010*/ 	.word	0x00000000
	.align		4
        /*0014*/ 	.word	0xfffffffd
	.align		4
        /*0018*/ 	.word	0x00000000
	.align		4
        /*001c*/ 	.word	0xfffffffc


//--------------------- .nv.rel.action            --------------------------
	.section	.nv.rel.action,"",@"SHT_CUDA_RELOCINFO"
	.align	8
	.sectionentsize	8
        /*0000*/ 	.byte	0x73, 0x00, 0x00, 0x00, 0x00, 0x00, 0x00, 0x00, 0x00, 0x00, 0x00, 0x11, 0x25, 0x00, 0x05, 0x36


//--------------------- .nv.constant0.triton_poi_fused_clone_1 --------------------------
	.section	.nv.constant0.triton_poi_fused_clone_1,"a",@progbits
	.sectionflags	@""
	.align	4
.nv.constant0.triton_poi_fused_clone_1:
	.zero		408


//--------------------- .text.triton_poi_fused_clone_1 --------------------------
	.section	.text.triton_poi_fused_clone_1,"ax",@progbits
	.sectioninfo	@"SHI_REGISTERS=20"
	.align	128
        .global         triton_poi_fused_clone_1
        .type           triton_poi_fused_clone_1,@function
        .size           triton_poi_fused_clone_1,(.L_x_1 - triton_poi_fused_clone_1)
        .other          triton_poi_fused_clone_1,@"STO_CUDA_ENTRY STV_DEFAULT"
triton_poi_fused_clone_1:
.text.triton_poi_fused_clone_1:
[----:B------:R-:W-:Y:S02]  /*0000*/  MOV R1, c[0x0][0x28] ;  /* 0x00000a0000017a02 */ /* 0x000fe40000000f00 */
[----:B------:R-:W0:Y:S01]  /*0010*/  S2R R0, SR_TID.X ;  /* 0x0000000000007919 */ /* 0x000e220000002100 */
[----:B------:R-:W-:Y:S01]  /*0020*/  MOV R8, c[0x0][0x170] ;  /* 0x00005c0000087a02 */ /* 0x000fe20000000f00 */
[----:B------:R-:W-:Y:S01]  /*0030*/  IMAD.MOV.U32 R9, RZ, RZ, c[0x0][0x174] ;  /* 0x00005d00ff097624 */ /* 0x000fe200078e00ff */
[----:B------:R-:W-:Y:S01]  /*0040*/  ULDC.64 UR4, c[0x0][0x118] ;  /* 0x0000460000047ab9 */ /* 0x000fe20000000a00 */
[----:B------:R-:W1:Y:S04]  /*0050*/  S2R R3, SR_CTAID.Y ;  /* 0x0000000000037919 */ /* 0x000e680000002600 */
[----:B------:R-:W2:Y:S01]  /*0060*/  S2R R13, SR_CTAID.X ;  /* 0x00000000000d7919 */ /* 0x000ea20000002500 */
[----:B------:R-:W-:Y:S01]  /*0070*/  IMAD.MOV.U32 R17, RZ, RZ, 0x4 ;  /* 0x00000004ff117424 */ /* 0x000fe200078e00ff */
[----:B------:R-:W-:-:S02]  /*0080*/  PRMT R14, RZ, 0x7610, R14 ;  /* 0x00007610ff0e7816 */ /* 0x000fc4000000000e */
[----:B------:R3:W4:Y:S01]  /*0090*/  LDG.E R12, [R8.64] ;  /* 0x00000004080c7981 */ /* 0x000722000c1e1900 */
[----:B0-----:R-:W-:-:S05]  /*00a0*/  LOP3.LUT R0, R0, 0x7f, RZ, 0xc0, !PT ;  /* 0x0000007f00007812 */ /* 0x001fca00078ec0ff */
[----:B-1----:R-:W-:Y:S01]  /*00b0*/  IMAD R2, R3, 0x80, R0 ;  /* 0x0000008003027824 */ /* 0x002fe200078e0200 */
[----:B--2---:R-:W-:-:S03]  /*00c0*/  SHF.L.U32 R4, R13, 0x1, RZ ;  /* 0x000000010d047819 */ /* 0x004fc600000006ff */
[C---:B------:R-:W-:Y:S01]  /*00d0*/  IMAD.HI R0, R2.reuse, 0x38e38e39, RZ ;  /* 0x38e38e3902007827 */ /* 0x040fe200078e02ff */
[----:B------:R-:W-:-:S03]  /*00e0*/  ISETP.GE.AND P0, PT, R2, 0x900, PT ;  /* 0x000009000200780c */ /* 0x000fc60003f06270 */
[----:B------:R-:W-:Y:S01]  /*00f0*/  IMAD.IADD R5, R2, 0x1, R13 ;  /* 0x0000000102057824 */ /* 0x000fe200078e020d */
[----:B------:R-:W-:Y:S02]  /*0100*/  SHF.R.S32.HI R3, RZ, 0x1, R0 ;  /* 0x00000001ff037819 */ /* 0x000fe40000011400 */
[----:B------:R-:W-:Y:S01]  /*0110*/  ISETP.LT.AND P0, PT, R4, 0x2, !P0 ;  /* 0x000000020400780c */ /* 0x000fe20004701270 */
[----:B------:R-:W-:Y:S01]  /*0120*/  IMAD.SHL.U32 R5, R5, 0x2, RZ ;  /* 0x0000000205057824 */ /* 0x000fe200078e00ff */
[----:B------:R-:W-:Y:S02]  /*0130*/  LEA.HI R3, R0, R3, RZ, 0x1 ;  /* 0x0000000300037211 */ /* 0x000fe400078f08ff */
[----:B------:R-:W-:Y:S02]  /*0140*/  MOV R0, 0x2 ;  /* 0x0000000200007802 */ /* 0x000fe40000000f00 */
[C---:B------:R-:W-:Y:S01]  /*0150*/  IADD3 R11, R3.reuse, R13, RZ ;  /* 0x0000000d030b7210 */ /* 0x040fe20007ffe0ff */
[----:B------:R-:W-:Y:S01]  /*0160*/  IMAD R2, R3, -0x9, R2 ;  /* 0xfffffff703027824 */ /* 0x000fe200078e0202 */
[----:B------:R-:W-:Y:S01]  /*0170*/  MOV R4, RZ ;  /* 0x000000ff00047202 */ /* 0x000fe20000000f00 */
[----:B------:R-:W-:-:S04]  /*0180*/  IMAD.WIDE R6, R5, R0, c[0x0][0x160] ;  /* 0x0000580005067625 */ /* 0x000fc800078e0200 */
[----:B------:R-:W-:Y:S01]  /*0190*/  IMAD R10, R13, 0x12, R2 ;  /* 0x000000120d0a7824 */ /* 0x000fe200078e0202 */
[----:B------:R-:W-:Y:S01]  /*01a0*/  LEA R2, R2, R11, 0x8 ;  /* 0x0000000b02027211 */ /* 0x000fe200078e40ff */
[----:B------:R0:W2:Y:S02]  /*01b0*/  @P0 LDG.E.EL R4, [R6.64] ;  /* 0x0000000406040981 */ /* 0x0000a4000c2e1900 */
[----:B------:R-:W-:Y:S01]  /*01c0*/  IMAD R11, R3, 0x12, R10 ;  /* 0x00000012030b7824 */ /* 0x000fe200078e020a */
[----:B------:R-:W-:-:S04]  /*01d0*/  SHF.L.U32 R10, R2, 0x1, RZ ;  /* 0x00000001020a7819 */ /* 0x000fc800000006ff */
[C---:B------:R-:W-:Y:S01]  /*01e0*/  IADD3 R13, R11.reuse, 0x9, RZ ;  /* 0x000000090b0d7810 */ /* 0x040fe20007ffe0ff */
[----:B---3--:R-:W-:Y:S01]  /*01f0*/  IMAD.WIDE R8, R10, R17, c[0x0][0x168] ;  /* 0x00005a000a087625 */ /* 0x008fe200078e0211 */
[----:B------:R-:W-:Y:S01]  /*0200*/  PRMT R15, RZ, 0x7610, R15 ;  /* 0x00007610ff0f7816 */ /* 0x000fe2000000000f */
[----:B------:R-:W-:Y:S02]  /*0210*/  CS2R R2, SRZ ;  /* 0x0000000000027805 */ /* 0x000fe4000001ff00 */
[----:B0-----:R-:W-:-:S04]  /*0220*/  IMAD.WIDE R6, R11, R0, c[0x0][0x178] ;  /* 0x00005e000b067625 */ /* 0x001fc800078e0200 */
[----:B------:R-:W-:Y:S01]  /*0230*/  IMAD.WIDE R10, R13, R0, c[0x0][0x178] ;  /* 0x00005e000d0a7625 */ /* 0x000fe200078e0200 */
[----:B------:R-:W3:Y:S04]  /*0240*/  @P0 LDG.E.EL.U16 R14, [R6.64] ;  /* 0x00000004060e0981 */ /* 0x000ee8000c2e1500 */
[----:B------:R-:W5:Y:S04]  /*0250*/  @P0 LDG.E.EL.U16 R15, [R10.64] ;  /* 0x000000040a0f0981 */ /* 0x000f68000c2e1500 */
[----:B------:R-:W5:Y:S01]  /*0260*/  @P0 LDG.E.EL.64 R2, [R8.64] ;  /* 0x0000000408020981 */ /* 0x000f62000c2e1b00 */
[----:B----4-:R-:W-:-:S04]  /*0270*/  FMUL R12, R12, 0.00062499998603016138077 ;  /* 0x3a23d70a0c0c7820 */ /* 0x010fc80000400000 */
[----:B------:R-:W-:Y:S01]  /*0280*/  FMUL R12, R12, 0.00021701389050576835871 ;  /* 0x39638e390c0c7820 */ /* 0x000fe20000400000 */
[C---:B--2---:R-:W-:Y:S02]  /*0290*/  PRMT R13, R4.reuse, 0x7632, R13 ;  /* 0x00007632040d7816 */ /* 0x044fe4000000000d */
[----:B------:R-:W-:-:S03]  /*02a0*/  SHF.L.U32 R17, R4, 0x10, RZ ;  /* 0x0000001004117819 */ /* 0x000fc600000006ff */
[----:B------:R-:W-:Y:S01]  /*02b0*/  IMAD.U32 R4, R13, 0x10000, RZ ;  /* 0x000100000d047824 */ /* 0x000fe200078e00ff */
[----:B---3--:R-:W-:Y:S02]  /*02c0*/  SHF.L.U32 R14, R14, 0x10, RZ ;  /* 0x000000100e0e7819 */ /* 0x008fe400000006ff */
[----:B-----5:R-:W-:Y:S01]  /*02d0*/  SHF.L.U32 R15, R15, 0x10, RZ ;  /* 0x000000100f0f7819 */ /* 0x020fe200000006ff */
[C---:B------:R-:W-:Y:S01]  /*02e0*/  FFMA R17, R12.reuse, R2, R17 ;  /* 0x000000020c117223 */ /* 0x040fe20000000011 */
[----:B------:R-:W-:-:S03]  /*02f0*/  FFMA R4, R12, R3, R4 ;  /* 0x000000030c047223 */ /* 0x000fc60000000004 */
[----:B------:R-:W-:Y:S01]  /*0300*/  FADD R14, R14, R17 ;  /* 0x000000110e0e7221 */ /* 0x000fe20000000000 */
[----:B------:R-:W-:Y:S01]  /*0310*/  FADD R15, R15, R4 ;  /* 0x000000040f0f7221 */ /* 0x000fe20000000000 */
[----:B------:R-:W-:-:S04]  /*0320*/  IMAD.WIDE R2, R5, R0, c[0x0][0x180] ;  /* 0x0000600005027625 */ /* 0x000fc800078e0200 */
[----:B------:R-:W-:Y:S01]  /*0330*/  F2FP.BF16.PACK_AB R15, R15, R14 ;  /* 0x0000000e0f0f723e */ /* 0x000fe200000010ff */
[----:B------:R-:W-:Y:S06]  /*0340*/  @!P0 EXIT ;  /* 0x000000000000894d */ /* 0x000fec0003800000 */
[----:B------:R-:W-:Y:S01]  /*0350*/  STG.E [R2.64], R15 ;  /* 0x0000000f02007986 */ /* 0x000fe2000c101904 */
[----:B------:R-:W-:Y:S05]  /*0360*/  EXIT ;  /* 0x000000000000794d */ /* 0x000fea0003800000 */
.L_x_0:
[----:B------:R-:W-:-:S00]  /*0370*/  BRA `(.L_x_0) ;  /* 0xfffffff000007947 */ /* 0x000fc0000383ffff */
[----:B------:R-:W-:-:S00]  /*0380*/  NOP ;  /* 0x0000000000007918 */ /* 0x000fc00000000000 */
[----:B------:R-:W-:-:S00]  /*0390*/  NOP ;  /* 0x0000000000007918 */ /* 0x000fc00000000000 */
[----:B------:R-:W-:-:S00]  /*03a0*/  NOP ;  /* 0x0000000000007918 */ /* 0x000fc00000000000 */
[----:B------:R-:W-:-:S00]  /*03b0*/  NOP ;  /* 0x0000000000007918 */ /* 0x000fc00000000000 */
[----:B------:R-:W-:-:S00]  /*03c0*/  NOP ;  /* 0x0000000000007918 */ /* 0x000fc00000000000 */
[----:B------:R-:W-:-:S00]  /*03d0*/  NOP ;  /* 0x0000000000007918 */ /* 0x000fc00000000000 */
[----:B------:R-:W-:-:S00]  /*03e0*/  NOP ;  /* 0x0000000000007918 */ /* 0x000fc00000000000 */
[----:B------:R-:W-:-:S00]  /*03f0*/  NOP ;  /* 0x0000000000007918 */ /* 0x000fc00000000000 */
.L_x_1:
